//
// Generated by NVIDIA NVVM Compiler
//
// Compiler Build ID: CL-36424714
// Cuda compilation tools, release 13.0, V13.0.88
// Based on NVVM 20.0.0
//

.version 9.0
.target sm_100
.address_size 64

	// .globl	_Z10sort_arrayPj

.visible .entry _Z10sort_arrayPj(
	.param .u64 .ptr .align 1 _Z10sort_arrayPj_param_0
)
{
	.reg .pred 	%p<2>;
	.reg .b32 	%r<5>;
	.reg .b64 	%rd<5>;

	ld.param.u64 	%rd2, [_Z10sort_arrayPj_param_0];
	cvta.to.global.u64 	%rd3, %rd2;
	mov.u32 	%r3, %ctaid.x;
	shl.b32 	%r4, %r3, 1;
	mul.wide.s32 	%rd4, %r4, 4;
	add.s64 	%rd1, %rd3, %rd4;
	ld.global.u32 	%r1, [%rd1];
	ld.global.u32 	%r2, [%rd1+4];
	setp.le.u32 	%p1, %r1, %r2;
	@%p1 bra 	$L__BB0_2;
	st.global.u32 	[%rd1], %r2;
	st.global.u32 	[%rd1+4], %r1;
$L__BB0_2:
	ret;

}
	// .globl	_Z11merge_arrayPjS_i
.visible .entry _Z11merge_arrayPjS_i(
	.param .u64 .ptr .align 1 _Z11merge_arrayPjS_i_param_0,
	.param .u64 .ptr .align 1 _Z11merge_arrayPjS_i_param_1,
	.param .u32 _Z11merge_arrayPjS_i_param_2
)
{
	.reg .pred 	%p<17>;
	.reg .b32 	%r<46>;
	.reg .b64 	%rd<13>;

	ld.param.u64 	%rd6, [_Z11merge_arrayPjS_i_param_0];
	ld.param.u64 	%rd5, [_Z11merge_arrayPjS_i_param_1];
	ld.param.u32 	%r22, [_Z11merge_arrayPjS_i_param_2];
	cvta.to.global.u64 	%rd1, %rd6;
	mov.u32 	%r23, %ctaid.x;
	mul.lo.s32 	%r1, %r22, %r23;
	mov.u32 	%r41, %tid.x;
	setp.ge.s32 	%p1, %r41, %r22;
	@%p1 bra 	$L__BB1_12;
	cvta.to.global.u64 	%rd2, %rd5;
	shr.u32 	%r3, %r22, 1;
	add.s32 	%r24, %r1, %r3;
	add.s32 	%r4, %r24, -1;
	mov.u32 	%r5, %ntid.x;
$L__BB1_2:
	max.u32 	%r25, %r41, %r3;
	sub.s32 	%r42, %r25, %r3;
	min.s32 	%r44, %r41, %r3;
	mov.u32 	%r43, %r42;
$L__BB1_3:
	sub.s32 	%r26, %r44, %r42;
	abs.s32 	%r27, %r26;
	shr.u32 	%r28, %r27, 31;
	add.s32 	%r29, %r27, %r28;
	shr.s32 	%r30, %r29, 1;
	add.s32 	%r12, %r30, %r43;
	sub.s32 	%r13, %r44, %r30;
	setp.lt.s32 	%p2, %r13, 0;
	setp.gt.s32 	%p3, %r12, %r3;
	or.pred  	%p4, %p2, %p3;
	@%p4 bra 	$L__BB1_17;
	setp.eq.s32 	%p5, %r13, %r3;
	setp.eq.s32 	%p6, %r12, 0;
	or.pred  	%p7, %p5, %p6;
	add.s32 	%r33, %r13, %r1;
	mul.wide.s32 	%rd7, %r33, 4;
	add.s64 	%rd3, %rd2, %rd7;
	add.s32 	%r34, %r4, %r12;
	mul.wide.s32 	%rd8, %r34, 4;
	add.s64 	%rd4, %rd2, %rd8;
	@%p7 bra 	$L__BB1_6;
	ld.global.u32 	%r35, [%rd3];
	ld.global.u32 	%r36, [%rd4];
	setp.le.u32 	%p8, %r35, %r36;
	@%p8 bra 	$L__BB1_17;
$L__BB1_6:
	setp.eq.s32 	%p9, %r12, %r3;
	setp.eq.s32 	%p10, %r13, 0;
	or.pred  	%p11, %p9, %p10;
	@%p11 bra 	$L__BB1_8;
	ld.global.u32 	%r37, [%rd3+-4];
	ld.global.u32 	%r38, [%rd4+4];
	setp.gt.u32 	%p12, %r37, %r38;
	@%p12 bra 	$L__BB1_16;
$L__BB1_8:
	setp.lt.s32 	%p13, %r13, %r3;
	@%p13 bra 	$L__BB1_13;
	ld.global.u32 	%r45, [%rd4+4];
$L__BB1_10:
	add.s32 	%r39, %r41, %r1;
	mul.wide.s32 	%rd9, %r39, 4;
	add.s64 	%rd10, %rd1, %rd9;
	st.global.u32 	[%rd10], %r45;
$L__BB1_11:
	add.s32 	%r41, %r41, %r5;
	setp.lt.s32 	%p16, %r41, %r22;
	@%p16 bra 	$L__BB1_2;
$L__BB1_12:
	bar.sync 	0;
	ret;
$L__BB1_13:
	setp.eq.s32 	%p14, %r12, %r3;
	ld.global.u32 	%r15, [%rd3];
	@%p14 bra 	$L__BB1_15;
	ld.global.u32 	%r45, [%rd4+4];
	setp.gt.u32 	%p15, %r15, %r45;
	@%p15 bra 	$L__BB1_10;
$L__BB1_15:
	add.s32 	%r40, %r41, %r1;
	mul.wide.s32 	%rd11, %r40, 4;
	add.s64 	%rd12, %rd1, %rd11;
	st.global.u32 	[%rd12], %r15;
	bra.uni 	$L__BB1_11;
$L__BB1_16:
	add.s32 	%r43, %r12, 1;
	add.s32 	%r44, %r13, -1;
	bra.uni 	$L__BB1_3;
$L__BB1_17:
	add.s32 	%r42, %r13, 1;
	bra.uni 	$L__BB1_3;

}


// ===== COMPILED SASS (sm_100) =====

	.target	sm_100

	.elftype	@"ET_EXEC"


//--------------------- .note.nv.tkinfo           --------------------------
	.section	.note.nv.tkinfo,"",@"SHT_NOTE"
	.sectionflags	@"SHF_NOTE_NV_TKINFO"
	.tkinfo
        /*0018*/ 	.word	0x00000002
        /*0030*/ 	.string	""
        /*0030*/ 	.string	"ptxas"
        /*0030*/ 	.string	"Cuda compilation tools, release 13.0, V13.0.88"
        /*0030*/ 	.string	"Build cuda_13.0.r13.0/compiler.36424714_0"
        /*0030*/ 	.string	"-arch sm_100 -m 64 "



//--------------------- .note.nv.cuinfo           --------------------------
	.section	.note.nv.cuinfo,"",@"SHT_NOTE"
	.sectionflags	@"SHF_NOTE_NV_CUINFO"
        /*0018*/ 	.short	0x0002
        /*001a*/ 	.short	0x0064
        /*001c*/ 	.short	0x0082
	.zero		2


//--------------------- .nv.info                  --------------------------
	.section	.nv.info,"",@"SHT_CUDA_INFO"
	.align	4


	//----- nvinfo : EIATTR_REGCOUNT
	.align		4
        /*0000*/ 	.byte	0x04, 0x2f
        /*0002*/ 	.short	(.L_1 - .L_0)
	.align		4
.L_0:
        /*0004*/ 	.word	index@(_Z10sort_arrayPj)
        /*0008*/ 	.word	0x00000008


	//----- nvinfo : EIATTR_FRAME_SIZE
	.align		4
.L_1:
        /*000c*/ 	.byte	0x04, 0x11
        /*000e*/ 	.short	(.L_3 - .L_2)
	.align		4
.L_2:
        /*0010*/ 	.word	index@(_Z10sort_arrayPj)
        /*0014*/ 	.word	0x00000000


	//----- nvinfo : EIATTR_REGCOUNT
	.align		4
.L_3:
        /*0018*/ 	.byte	0x04, 0x2f
        /*001a*/ 	.short	(.L_5 - .L_4)
	.align		4
.L_4:
        /*001c*/ 	.word	index@(_Z11merge_arrayPjS_i)
        /*0020*/ 	.word	0x00000018


	//----- nvinfo : EIATTR_FRAME_SIZE
	.align		4
.L_5:
        /*0024*/ 	.byte	0x04, 0x11
        /*0026*/ 	.short	(.L_7 - .L_6)
	.align		4
.L_6:
        /*0028*/ 	.word	index@(_Z11merge_arrayPjS_i)
        /*002c*/ 	.word	0x00000000


	//----- nvinfo : EIATTR_MIN_STACK_SIZE
	.align		4
.L_7:
        /*0030*/ 	.byte	0x04, 0x12
        /*0032*/ 	.short	(.L_9 - .L_8)
	.align		4
.L_8:
        /*0034*/ 	.word	index@(_Z11merge_arrayPjS_i)
        /*0038*/ 	.word	0x00000000


	//----- nvinfo : EIATTR_MIN_STACK_SIZE
	.align		4
.L_9:
        /*003c*/ 	.byte	0x04, 0x12
        /*003e*/ 	.short	(.L_11 - .L_10)
	.align		4
.L_10:
        /*0040*/ 	.word	index@(_Z10sort_arrayPj)
        /*0044*/ 	.word	0x00000000
.L_11:


//--------------------- .nv.compat                --------------------------
	.section	.nv.compat,"",@"SHT_CUDA_COMPAT_INFO"
	.align	4
        /*0000*/ 	.byte	0x02, 0x09, 0x00, 0x00, 0x02, 0x02, 0x01, 0x00, 0x02, 0x05, 0x05, 0x00, 0x03, 0x07, 0x01, 0x01
        /*0010*/ 	.byte	0x02, 0x03, 0x00, 0x00, 0x02, 0x06, 0x01, 0x00, 0x04, 0x0b, 0x08, 0x00, 0x09, 0x00, 0x00, 0x00
        /*0020*/ 	.byte	0x00, 0x00, 0x00, 0x00


//--------------------- .nv.info._Z11merge_arrayPjS_i --------------------------
	.section	.nv.info._Z11merge_arrayPjS_i,"",@"SHT_CUDA_INFO"
	.sectionflags	@""
	.align	4


	//----- nvinfo : EIATTR_CUDA_API_VERSION
	.align		4
        /*0000*/ 	.byte	0x04, 0x37
        /*0002*/ 	.short	(.L_13 - .L_12)
.L_12:
        /*0004*/ 	.word	0x00000082


	//----- nvinfo : EIATTR_KPARAM_INFO
	.align		4
.L_13:
        /*0008*/ 	.byte	0x04, 0x17
        /*000a*/ 	.short	(.L_15 - .L_14)
.L_14:
        /*000c*/ 	.word	0x00000000
        /*0010*/ 	.short	0x0002
        /*0012*/ 	.short	0x0010
        /*0014*/ 	.byte	0x00, 0xf0, 0x11, 0x00


	//----- nvinfo : EIATTR_KPARAM_INFO
	.align		4
.L_15:
        /*0018*/ 	.byte	0x04, 0x17
        /*001a*/ 	.short	(.L_17 - .L_16)
.L_16:
        /*001c*/ 	.word	0x00000000
        /*0020*/ 	.short	0x0001
        /*0022*/ 	.short	0x0008
        /*0024*/ 	.byte	0x00, 0xf5, 0x21, 0x00


	//----- nvinfo : EIATTR_KPARAM_INFO
	.align		4
.L_17:
        /*0028*/ 	.byte	0x04, 0x17
        /*002a*/ 	.short	(.L_19 - .L_18)
.L_18:
        /*002c*/ 	.word	0x00000000
        /*0030*/ 	.short	0x0000
        /*0032*/ 	.short	0x0000
        /*0034*/ 	.byte	0x00, 0xf5, 0x21, 0x00


	//----- nvinfo : EIATTR_SPARSE_MMA_MASK
	.align		4
.L_19:
        /*0038*/ 	.byte	0x03, 0x50
        /*003a*/ 	.short	0x0000


	//----- nvinfo : EIATTR_MAXREG_COUNT
	.align		4
        /*003c*/ 	.byte	0x03, 0x1b
        /*003e*/ 	.short	0x00ff


	//----- nvinfo : EIATTR_NUM_BARRIERS
	.align		4
        /*0040*/ 	.byte	0x02, 0x4c
        /*0042*/ 	.byte	0x01
	.zero		1


	//----- nvinfo : EIATTR_MERCURY_ISA_VERSION
	.align		4
        /*0044*/ 	.byte	0x03, 0x5f
        /*0046*/ 	.short	0x0101


	//----- nvinfo : EIATTR_VRC_CTA_INIT_COUNT
	.align		4
        /*0048*/ 	.byte	0x02, 0x4a
	.zero		1
	.zero		1


	//----- nvinfo : EIATTR_EXIT_INSTR_OFFSETS
	.align		4
        /*004c*/ 	.byte	0x04, 0x1c
        /*004e*/ 	.short	(.L_21 - .L_20)


	//   ....[0]....
.L_20:
        /*0050*/ 	.word	0x00000680


	//----- nvinfo : EIATTR_CRS_STACK_SIZE
	.align		4
.L_21:
        /*0054*/ 	.byte	0x04, 0x1e
        /*0056*/ 	.short	(.L_23 - .L_22)
.L_22:
        /*0058*/ 	.word	0x00000000


	//----- nvinfo : EIATTR_CBANK_PARAM_SIZE
	.align		4
.L_23:
        /*005c*/ 	.byte	0x03, 0x19
        /*005e*/ 	.short	0x0014


	//----- nvinfo : EIATTR_PARAM_CBANK
	.align		4
        /*0060*/ 	.byte	0x04, 0x0a
        /*0062*/ 	.short	(.L_25 - .L_24)
	.align		4
.L_24:
        /*0064*/ 	.word	index@(.nv.constant0._Z11merge_arrayPjS_i)
        /*0068*/ 	.short	0x0380
        /*006a*/ 	.short	0x0014


	//----- nvinfo : EIATTR_SW_WAR
	.align		4
.L_25:
        /*006c*/ 	.byte	0x04, 0x36
        /*006e*/ 	.short	(.L_27 - .L_26)
.L_26:
        /*0070*/ 	.word	0x00000008
.L_27:


//--------------------- .nv.info._Z10sort_arrayPj --------------------------
	.section	.nv.info._Z10sort_arrayPj,"",@"SHT_CUDA_INFO"
	.sectionflags	@""
	.align	4


	//----- nvinfo : EIATTR_CUDA_API_VERSION
	.align		4
        /*0000*/ 	.byte	0x04, 0x37
        /*0002*/ 	.short	(.L_29 - .L_28)
.L_28:
        /*0004*/ 	.word	0x00000082


	//----- nvinfo : EIATTR_KPARAM_INFO
	.align		4
.L_29:
        /*0008*/ 	.byte	0x04, 0x17
        /*000a*/ 	.short	(.L_31 - .L_30)
.L_30:
        /*000c*/ 	.word	0x00000000
        /*0010*/ 	.short	0x0000
        /*0012*/ 	.short	0x0000
        /*0014*/ 	.byte	0x00, 0xf5, 0x21, 0x00


	//----- nvinfo : EIATTR_SPARSE_MMA_MASK
	.align		4
.L_31:
        /*0018*/ 	.byte	0x03, 0x50
        /*001a*/ 	.short	0x0000


	//----- nvinfo : EIATTR_MAXREG_COUNT
	.align		4
        /*001c*/ 	.byte	0x03, 0x1b
        /*001e*/ 	.short	0x00ff


	//----- nvinfo : EIATTR_MERCURY_ISA_VERSION
	.align		4
        /*0020*/ 	.byte	0x03, 0x5f
        /*0022*/ 	.short	0x0101


	//----- nvinfo : EIATTR_VRC_CTA_INIT_COUNT
	.align		4
        /*0024*/ 	.byte	0x02, 0x4a
	.zero		1
	.zero		1


	//----- nvinfo : EIATTR_EXIT_INSTR_OFFSETS
	.align		4
        /*0028*/ 	.byte	0x04, 0x1c
        /*002a*/ 	.short	(.L_33 - .L_32)


	//   ....[0]....
.L_32:
        /*002c*/ 	.word	0x00000090


	//   ....[1]....
        /*0030*/ 	.word	0x000000c0


	//----- nvinfo : EIATTR_CBANK_PARAM_SIZE
	.align		4
.L_33:
        /*0034*/ 	.byte	0x03, 0x19
        /*0036*/ 	.short	0x0008


	//----- nvinfo : EIATTR_PARAM_CBANK
	.align		4
        /*0038*/ 	.byte	0x04, 0x0a
        /*003a*/ 	.short	(.L_35 - .L_34)
	.align		4
.L_34:
        /*003c*/ 	.word	index@(.nv.constant0._Z10sort_arrayPj)
        /*0040*/ 	.short	0x0380
        /*0042*/ 	.short	0x0008


	//----- nvinfo : EIATTR_SW_WAR
	.align		4
.L_35:
        /*0044*/ 	.byte	0x04, 0x36
        /*0046*/ 	.short	(.L_37 - .L_36)
.L_36:
        /*0048*/ 	.word	0x00000008
.L_37:


//--------------------- .nv.callgraph             --------------------------
	.section	.nv.callgraph,"",@"SHT_CUDA_CALLGRAPH"
	.align	4
	.sectionentsize	8
	.align		4
        /*0000*/ 	.word	0x00000000
	.align		4
        /*0004*/ 	.word	0xffffffff
	.align		4
        /*0008*/ 	.word	0x00000000
	.align		4
        /*000c*/ 	.word	0xfffffffe
	.align		4
        /*0010*/ 	.word	0x00000000
	.align		4
        /*0014*/ 	.word	0xfffffffd
	.align		4
        /*0018*/ 	.word	0x00000000
	.align		4
        /*001c*/ 	.word	0xfffffffc


//--------------------- .text._Z11merge_arrayPjS_i --------------------------
	.section	.text._Z11merge_arrayPjS_i,"ax",@progbits
	.align	128
        .global         _Z11merge_arrayPjS_i
        .type           _Z11merge_arrayPjS_i,@function
        .size           _Z11merge_arrayPjS_i,(.L_x_19 - _Z11merge_arrayPjS_i)
        .other          _Z11merge_arrayPjS_i,@"STO_CUDA_ENTRY STV_DEFAULT"
_Z11merge_arrayPjS_i:
.text._Z11merge_arrayPjS_i:
[----:B------:R-:W-:Y:S01]  /*0000*/  LDC R1, c[0x0][0x37c] ;  /* 0x0000df00ff017b82 */ /* 0x000fe20000000800 */
[----:B------:R-:W0:Y:S07]  /*0010*/  S2R R7, SR_TID.X ;  /* 0x0000000000077919 */ /* 0x000e2e0000002100 */
[----:B------:R-:W0:Y:S01]  /*0020*/  LDC R6, c[0x0][0x390] ;  /* 0x0000e400ff067b82 */ /* 0x000e220000000800 */
[----:B------:R-:W-:Y:S01]  /*0030*/  BSSY.RECONVERGENT B0, `(.L_x_0) ;  /* 0x0000062000007945 */ /* 0x000fe20003800200 */
[----:B0-----:R-:W-:-:S13]  /*0040*/  ISETP.GE.AND P0, PT, R7, R6, PT ;  /* 0x000000060700720c */ /* 0x001fda0003f06270 */
[----:B------:R-:W-:Y:S05]  /*0050*/  @P0 BRA `(.L_x_1) ;  /* 0x00000004007c0947 */ /* 0x000fea0003800000 */
[----:B------:R-:W0:Y:S01]  /*0060*/  S2R R0, SR_CTAID.X ;  /* 0x0000000000007919 */ /* 0x000e220000002500 */
[----:B------:R-:W1:Y:S01]  /*0070*/  LDC R4, c[0x0][0x360] ;  /* 0x0000d800ff047b82 */ /* 0x000e620000000800 */
[----:B------:R-:W-:-:S07]  /*0080*/  SHF.R.U32.HI R5, RZ, 0x1, R6 ;  /* 0x00000001ff057819 */ /* 0x000fce0000011606 */
[----:B------:R-:W2:Y:S01]  /*0090*/  LDC.64 R14, c[0x0][0x358] ;  /* 0x0000d600ff0e7b82 */ /* 0x000ea20000000a00 */
[----:B0-----:R-:W-:-:S04]  /*00a0*/  IMAD R6, R0, R6, R5 ;  /* 0x0000000600067224 */ /* 0x001fc800078e0205 */
[----:B------:R-:W-:-:S07]  /*00b0*/  VIADD R6, R6, 0xffffffff ;  /* 0xffffffff06067836 */ /* 0x000fce0000000000 */
.L_x_16:
[----:B0-----:R-:W0:Y:S01]  /*00c0*/  LDC R8, c[0x0][0x390] ;  /* 0x0000e400ff087b82 */ /* 0x001e220000000800 */
[CC--:B---3--:R-:W-:Y:S01]  /*00d0*/  VIMNMX.U32 R10, PT, PT, R5.reuse, R7.reuse, !PT ;  /* 0x00000007050a7248 */ /* 0x0c8fe20007fe0000 */
[----:B------:R-:W-:Y:S01]  /*00e0*/  BSSY.RECONVERGENT B1, `(.L_x_2) ;  /* 0x0000032000017945 */ /* 0x000fe20003800200 */
[----:B------:R-:W-:-:S03]  /*00f0*/  VIMNMX R16, PT, PT, R5, R7, PT ;  /* 0x0000000705107248 */ /* 0x000fc60003fe0100 */
[----:B------:R-:W-:Y:S02]  /*0100*/  IMAD.IADD R9, R10, 0x1, -R5 ;  /* 0x000000010a097824 */ /* 0x000fe400078e0a05 */
[----:B--2---:R-:W3:Y:S02]  /*0110*/  LDC.64 R2, c[0x0][0x388] ;  /* 0x0000e200ff027b82 */ /* 0x004ee40000000a00 */
[----:B------:R-:W-:-:S07]  /*0120*/  IMAD.MOV.U32 R17, RZ, RZ, R9 ;  /* 0x000000ffff117224 */ /* 0x000fce00078e0009 */
.L_x_9:
[----:B------:R-:W-:Y:S01]  /*0130*/  BSSY.RECONVERGENT B2, `(.L_x_3) ;  /* 0x000001f000027945 */ /* 0x000fe20003800200 */
.L_x_7:
[----:B------:R-:W-:Y:S01]  /*0140*/  IMAD.IADD R10, R16, 0x1, -R9 ;  /* 0x00000001100a7824 */ /* 0x000fe200078e0a09 */
[----:B------:R-:W-:Y:S04]  /*0150*/  BSSY.RELIABLE B3, `(.L_x_4) ;  /* 0x000001a000037945 */ /* 0x000fe80003800100 */
[----:B------:R-:W-:-:S04]  /*0160*/  IABS R10, R10 ;  /* 0x0000000a000a7213 */ /* 0x000fc80000000000 */
[----:B------:R-:W-:-:S04]  /*0170*/  LEA.HI R10, R10, R10, RZ, 0x1 ;  /* 0x0000000a0a0a7211 */ /* 0x000fc800078f08ff */
[----:B------:R-:W-:-:S05]  /*0180*/  SHF.R.S32.HI R10, RZ, 0x1, R10 ;  /* 0x00000001ff0a7819 */ /* 0x000fca000001140a */
[--C-:B------:R-:W-:Y:S02]  /*0190*/  IMAD.IADD R20, R17, 0x1, R10.reuse ;  /* 0x0000000111147824 */ /* 0x100fe400078e020a */
[----:B------:R-:W-:-:S03]  /*01a0*/  IMAD.IADD R21, R16, 0x1, -R10 ;  /* 0x0000000110157824 */ /* 0x000fc600078e0a0a */
[----:B------:R-:W-:-:S04]  /*01b0*/  ISETP.GT.AND P0, PT, R20, R5, PT ;  /* 0x000000051400720c */ /* 0x000fc80003f04270 */
[----:B------:R-:W-:-:S13]  /*01c0*/  ISETP.LT.OR P0, PT, R21, RZ, P0 ;  /* 0x000000ff1500720c */ /* 0x000fda0000701670 */
[----:B------:R-:W-:Y:S05]  /*01d0*/  @P0 BRA `(.L_x_5) ;  /* 0x0000000000440947 */ /* 0x000fea0003800000 */
[----:B------:R-:W-:Y:S01]  /*01e0*/  ISETP.NE.AND P0, PT, R20, RZ, PT ;  /* 0x000000ff1400720c */ /* 0x000fe20003f05270 */
[----:B0-----:R-:W-:Y:S02]  /*01f0*/  IMAD R11, R0, R8, R21 ;  /* 0x00000008000b7224 */ /* 0x001fe400078e0215 */
[----:B------:R-:W-:Y:S01]  /*0200*/  IMAD.IADD R13, R6, 0x1, R20 ;  /* 0x00000001060d7824 */ /* 0x000fe200078e0214 */
[----:B------:R-:W-:Y:S01]  /*0210*/  ISETP.EQ.OR P0, PT, R21, R5, !P0 ;  /* 0x000000051500720c */ /* 0x000fe20004702670 */
[----:B---3--:R-:W-:-:S04]  /*0220*/  IMAD.WIDE R10, R11, 0x4, R2 ;  /* 0x000000040b0a7825 */ /* 0x008fc800078e0202 */
[----:B------:R-:W-:-:S08]  /*0230*/  IMAD.WIDE R12, R13, 0x4, R2 ;  /* 0x000000040d0c7825 */ /* 0x000fd000078e0202 */
[----:B------:R-:W-:Y:S05]  /*0240*/  @P0 BREAK.RELIABLE B3 ;  /* 0x0000000000030942 */ /* 0x000fea0003800100 */
[----:B------:R-:W-:Y:S05]  /*0250*/  @P0 BRA `(.L_x_6) ;  /* 0x0000000000300947 */ /* 0x000fea0003800000 */
[C---:B--2---:R-:W-:Y:S02]  /*0260*/  R2UR UR4, R14.reuse ;  /* 0x000000000e0472ca */ /* 0x044fe400000e0000 */
[C---:B------:R-:W-:Y:S02]  /*0270*/  R2UR UR5, R15.reuse ;  /* 0x000000000f0572ca */ /* 0x040fe400000e0000 */
[----:B------:R-:W-:Y:S02]  /*0280*/  R2UR UR6, R14 ;  /* 0x000000000e0672ca */ /* 0x000fe400000e0000 */
[----:B------:R-:W-:-:S09]  /*0290*/  R2UR UR7, R15 ;  /* 0x000000000f0772ca */ /* 0x000fd200000e0000 */
[----:B------:R-:W2:Y:S04]  /*02a0*/  LDG.E R18, desc[UR4][R10.64] ;  /* 0x000000040a127981 */ /* 0x000ea8000c1e1900 */
[----:B------:R-:W2:Y:S02]  /*02b0*/  LDG.E R19, desc[UR6][R12.64] ;  /* 0x000000060c137981 */ /* 0x000ea4000c1e1900 */
[----:B--2---:R-:W-:-:S13]  /*02c0*/  ISETP.GT.U32.AND P0, PT, R18, R19, PT ;  /* 0x000000131200720c */ /* 0x004fda0003f04070 */
[----:B------:R-:W-:Y:S05]  /*02d0*/  @P0 BREAK.RELIABLE B3 ;  /* 0x0000000000030942 */ /* 0x000fea0003800100 */
[----:B------:R-:W-:Y:S05]  /*02e0*/  @P0 BRA `(.L_x_6) ;  /* 0x00000000000c0947 */ /* 0x000fea0003800000 */
.L_x_5:
[----:B------:R-:W-:Y:S05]  /*02f0*/  BSYNC.RELIABLE B3 ;  /* 0x0000000000037941 */ /* 0x000fea0003800100 */
.L_x_4:
[----:B------:R-:W-:Y:S01]  /*0300*/  VIADD R9, R21, 0x1 ;  /* 0x0000000115097836 */ /* 0x000fe20000000000 */
[----:B------:R-:W-:Y:S06]  /*0310*/  BRA `(.L_x_7) ;  /* 0xfffffffc00887947 */ /* 0x000fec000383ffff */
.L_x_6:
[----:B------:R-:W-:Y:S05]  /*0320*/  BSYNC.RECONVERGENT B2 ;  /* 0x0000000000027941 */ /* 0x000fea0003800200 */
.L_x_3:
[----:B------:R-:W-:-:S04]  /*0330*/  ISETP.NE.AND P0, PT, R21, RZ, PT ;  /* 0x000000ff1500720c */ /* 0x000fc80003f05270 */
[----:B------:R-:W-:-:S13]  /*0340*/  ISETP.EQ.OR P0, PT, R20, R5, !P0 ;  /* 0x000000051400720c */ /* 0x000fda0004702670 */
        /* <DEDUP_REMOVED lines=8> */
[----:B------:R-:W-:Y:S02]  /*03d0*/  @P0 VIADD R17, R20, 0x1 ;  /* 0x0000000114110836 */ /* 0x000fe40000000000 */
[----:B------:R-:W-:Y:S01]  /*03e0*/  @P0 VIADD R16, R21, 0xffffffff ;  /* 0xffffffff15100836 */ /* 0x000fe20000000000 */
[----:B------:R-:W-:Y:S06]  /*03f0*/  @P0 BRA `(.L_x_9) ;  /* 0xfffffffc004c0947 */ /* 0x000fec000383ffff */
.L_x_8:
[----:B------:R-:W-:Y:S05]  /*0400*/  BSYNC.RECONVERGENT B1 ;  /* 0x0000000000017941 */ /* 0x000fea0003800200 */
.L_x_2:
[----:B------:R-:W-:Y:S01]  /*0410*/  ISETP.GE.AND P0, PT, R21, R5, PT ;  /* 0x000000051500720c */ /* 0x000fe20003f06270 */
[----:B------:R-:W-:-:S12]  /*0420*/  BSSY.RECONVERGENT B1, `(.L_x_10) ;  /* 0x000001f000017945 */ /* 0x000fd80003800200 */
[----:B------:R-:W-:Y:S05]  /*0430*/  @P0 BRA `(.L_x_11) ;  /* 0x0000000000500947 */ /* 0x000fea0003800000 */
[----:B--2---:R-:W-:Y:S02]  /*0440*/  R2UR UR4, R14 ;  /* 0x000000000e0472ca */ /* 0x004fe400000e0000 */
[----:B------:R-:W-:Y:S02]  /*0450*/  R2UR UR5, R15 ;  /* 0x000000000f0572ca */ /* 0x000fe400000e0000 */
[----:B------:R-:W-:Y:S01]  /*0460*/  ISETP.NE.AND P0, PT, R20, R5, PT ;  /* 0x000000051400720c */ /* 0x000fe20003f05270 */
[----:B------:R-:W-:Y:S10]  /*0470*/  BSSY.RELIABLE B2, `(.L_x_12) ;  /* 0x0000009000027945 */ /* 0x000ff40003800100 */
[----:B------:R0:W5:Y:S02]  /*0480*/  LDG.E R10, desc[UR4][R10.64] ;  /* 0x000000040a0a7981 */ /* 0x000164000c1e1900 */
[----:B------:R-:W-:Y:S05]  /*0490*/  @!P0 BRA `(.L_x_13) ;  /* 0x0000000000188947 */ /* 0x000fea0003800000 */
[----:B------:R-:W-:Y:S02]  /*04a0*/  R2UR UR4, R14 ;  /* 0x000000000e0472ca */ /* 0x000fe400000e0000 */
[----:B------:R-:W-:-:S13]  /*04b0*/  R2UR UR5, R15 ;  /* 0x000000000f0572ca */ /* 0x000fda00000e0000 */
[----:B------:R-:W2:Y:S02]  /*04c0*/  LDG.E R13, desc[UR4][R12.64+0x4] ;  /* 0x000004040c0d7981 */ /* 0x000ea4000c1e1900 */
[----:B--2--5:R-:W-:-:S13]  /*04d0*/  ISETP.GT.U32.AND P0, PT, R10, R13, PT ;  /* 0x0000000d0a00720c */ /* 0x024fda0003f04070 */
[----:B------:R-:W-:Y:S05]  /*04e0*/  @P0 BREAK.RELIABLE B2 ;  /* 0x0000000000020942 */ /* 0x000fea0003800100 */
[----:B------:R-:W-:Y:S05]  /*04f0*/  @P0 BRA `(.L_x_14) ;  /* 0x00000000002c0947 */ /* 0x000fea0003800000 */
.L_x_13:
[----:B------:R-:W-:Y:S05]  /*0500*/  BSYNC.RELIABLE B2 ;  /* 0x0000000000027941 */ /* 0x000fea0003800100 */
.L_x_12:
[----:B------:R-:W2:Y:S01]  /*0510*/  LDC.64 R2, c[0x0][0x380] ;  /* 0x0000e000ff027b82 */ /* 0x000ea20000000a00 */
[----:B------:R-:W-:Y:S01]  /*0520*/  R2UR UR4, R14 ;  /* 0x000000000e0472ca */ /* 0x000fe200000e0000 */
[----:B------:R-:W-:Y:S01]  /*0530*/  IMAD R9, R0, R8, R7 ;  /* 0x0000000800097224 */ /* 0x000fe200078e0207 */
[----:B------:R-:W-:-:S03]  /*0540*/  R2UR UR5, R15 ;  /* 0x000000000f0572ca */ /* 0x000fc600000e0000 */
[----:B--2---:R-:W-:-:S10]  /*0550*/  IMAD.WIDE R2, R9, 0x4, R2 ;  /* 0x0000000409027825 */ /* 0x004fd400078e0202 */
[----:B-----5:R3:W-:Y:S01]  /*0560*/  STG.E desc[UR4][R2.64], R10 ;  /* 0x0000000a02007986 */ /* 0x0207e2000c101904 */
[----:B------:R-:W-:Y:S05]  /*0570*/  BRA `(.L_x_15) ;  /* 0x0000000000247947 */ /* 0x000fea0003800000 */
.L_x_11:
[----:B--2---:R-:W-:Y:S02]  /*0580*/  R2UR UR4, R14 ;  /* 0x000000000e0472ca */ /* 0x004fe400000e0000 */
[----:B------:R-:W-:-:S13]  /*0590*/  R2UR UR5, R15 ;  /* 0x000000000f0572ca */ /* 0x000fda00000e0000 */
[----:B------:R0:W5:Y:S02]  /*05a0*/  LDG.E R13, desc[UR4][R12.64+0x4] ;  /* 0x000004040c0d7981 */ /* 0x000164000c1e1900 */
.L_x_14:
[----:B------:R-:W2:Y:S01]  /*05b0*/  LDC.64 R2, c[0x0][0x380] ;  /* 0x0000e000ff027b82 */ /* 0x000ea20000000a00 */
[----:B------:R-:W-:Y:S01]  /*05c0*/  R2UR UR4, R14 ;  /* 0x000000000e0472ca */ /* 0x000fe200000e0000 */
[----:B------:R-:W-:Y:S01]  /*05d0*/  IMAD R9, R0, R8, R7 ;  /* 0x0000000800097224 */ /* 0x000fe200078e0207 */
[----:B------:R-:W-:-:S03]  /*05e0*/  R2UR UR5, R15 ;  /* 0x000000000f0572ca */ /* 0x000fc600000e0000 */
[----:B--2---:R-:W-:-:S10]  /*05f0*/  IMAD.WIDE R2, R9, 0x4, R2 ;  /* 0x0000000409027825 */ /* 0x004fd400078e0202 */
[----:B-----5:R2:W-:Y:S02]  /*0600*/  STG.E desc[UR4][R2.64], R13 ;  /* 0x0000000d02007986 */ /* 0x0205e4000c101904 */
.L_x_15:
[----:B------:R-:W-:Y:S05]  /*0610*/  BSYNC.RECONVERGENT B1 ;  /* 0x0000000000017941 */ /* 0x000fea0003800200 */
.L_x_10:
[----:B-1----:R-:W-:-:S05]  /*0620*/  IMAD.IADD R7, R4, 0x1, R7 ;  /* 0x0000000104077824 */ /* 0x002fca00078e0207 */
[----:B------:R-:W-:-:S13]  /*0630*/  ISETP.GE.AND P0, PT, R7, R8, PT ;  /* 0x000000080700720c */ /* 0x000fda0003f06270 */
[----:B------:R-:W-:Y:S05]  /*0640*/  @!P0 BRA `(.L_x_16) ;  /* 0xfffffff8009c8947 */ /* 0x000fea000383ffff */
.L_x_1:
[----:B------:R-:W-:Y:S05]  /*0650*/  BSYNC.RECONVERGENT B0 ;  /* 0x0000000000007941 */ /* 0x000fea0003800200 */
.L_x_0:
[----:B------:R-:W-:Y:S05]  /*0660*/  WARPSYNC.ALL ;  /* 0x0000000000007948 */ /* 0x000fea0003800000 */
[----:B------:R-:W-:Y:S06]  /*0670*/  BAR.SYNC.DEFER_BLOCKING 0x0 ;  /* 0x0000000000007b1d */ /* 0x000fec0000010000 */
[----:B------:R-:W-:Y:S05]  /*0680*/  EXIT ;  /* 0x000000000000794d */ /* 0x000fea0003800000 */
.L_x_17:
[----:B------:R-:W-:-:S00]  /*0690*/  BRA `(.L_x_17) ;  /* 0xfffffffc00fc7947 */ /* 0x000fc0000383ffff */
[----:B------:R-:W-:-:S00]  /*06a0*/  NOP ;  /* 0x0000000000007918 */ /* 0x000fc00000000000 */
        /* <DEDUP_REMOVED lines=13> */
.L_x_19:


//--------------------- .text._Z10sort_arrayPj    --------------------------
	.section	.text._Z10sort_arrayPj,"ax",@progbits
	.align	128
        .global         _Z10sort_arrayPj
        .type           _Z10sort_arrayPj,@function
        .size           _Z10sort_arrayPj,(.L_x_20 - _Z10sort_arrayPj)
        .other          _Z10sort_arrayPj,@"STO_CUDA_ENTRY STV_DEFAULT"
_Z10sort_arrayPj:
.text._Z10sort_arrayPj:
[----:B------:R-:W-:Y:S01]  /*0000*/  LDC R1, c[0x0][0x37c] ;  /* 0x0000df00ff017b82 */ /* 0x000fe20000000800 */
[----:B------:R-:W0:Y:S07]  /*0010*/  S2R R5, SR_CTAID.X ;  /* 0x0000000000057919 */ /* 0x000e2e0000002500 */
[----:B------:R-:W1:Y:S01]  /*0020*/  LDC.64 R2, c[0x0][0x380] ;  /* 0x0000e000ff027b82 */ /* 0x000e620000000a00 */
[----:B------:R-:W2:Y:S01]  /*0030*/  LDCU.64 UR4, c[0x0][0x358] ;  /* 0x00006b00ff0477ac */ /* 0x000ea20008000a00 */
[----:B0-----:R-:W-:-:S05]  /*0040*/  SHF.L.U32 R5, R5, 0x1, RZ ;  /* 0x0000000105057819 */ /* 0x001fca00000006ff */
[----:B-1----:R-:W-:-:S05]  /*0050*/  IMAD.WIDE R2, R5, 0x4, R2 ;  /* 0x0000000405027825 */ /* 0x002fca00078e0202 */
[----:B--2---:R-:W2:Y:S04]  /*0060*/  LDG.E R5, desc[UR4][R2.64] ;  /* 0x0000000402057981 */ /* 0x004ea8000c1e1900 */
[----:B------:R-:W2:Y:S02]  /*0070*/  LDG.E R0, desc[UR4][R2.64+0x4] ;  /* 0x0000040402007981 */ /* 0x000ea4000c1e1900 */
[----:B--2---:R-:W-:-:S13]  /*0080*/  ISETP.GT.U32.AND P0, PT, R5, R0, PT ;  /* 0x000000000500720c */ /* 0x004fda0003f04070 */
[----:B------:R-:W-:Y:S05]  /*0090*/  @!P0 EXIT ;  /* 0x000000000000894d */ /* 0x000fea0003800000 */
[----:B------:R-:W-:Y:S04]  /*00a0*/  STG.E desc[UR4][R2.64], R0 ;  /* 0x0000000002007986 */ /* 0x000fe8000c101904 */
[----:B------:R-:W-:Y:S01]  /*00b0*/  STG.E desc[UR4][R2.64+0x4], R5 ;  /* 0x0000040502007986 */ /* 0x000fe2000c101904 */
[----:B------:R-:W-:Y:S05]  /*00c0*/  EXIT ;  /* 0x000000000000794d */ /* 0x000fea0003800000 */
.L_x_18:
        /* <DEDUP_REMOVED lines=11> */
.L_x_20:


//--------------------- .nv.shared.reserved.0     --------------------------
	.section	.nv.shared.reserved.0,"aw",@nobits
	.weak		__nv_reservedSMEM_offset_0_alias
	.size		__nv_reservedSMEM_offset_0_alias, 0, 64
	.other		__nv_reservedSMEM_offset_0_alias,@"STO_CUDA_RESERVED_SHARED STV_DEFAULT"
__nv_reservedSMEM_offset_0_alias:
	.zero		0
	.zero		64


//--------------------- .nv.constant0._Z11merge_arrayPjS_i --------------------------
	.section	.nv.constant0._Z11merge_arrayPjS_i,"a",@progbits
	.sectionflags	@""
	.align	4
.nv.constant0._Z11merge_arrayPjS_i:
	.zero		916


//--------------------- .nv.constant0._Z10sort_arrayPj --------------------------
	.section	.nv.constant0._Z10sort_arrayPj,"a",@progbits
	.sectionflags	@""
	.align	4
.nv.constant0._Z10sort_arrayPj:
	.zero		904


//--------------------- SYMBOLS --------------------------

	.type		.nv.reservedSmem.offset0,@object
	.size		.nv.reservedSmem.offset0,0x4
